//
// Generated by NVIDIA NVVM Compiler
//
// Compiler Build ID: CL-36424714
// Cuda compilation tools, release 13.0, V13.0.88
// Based on NVVM 20.0.0
//

.version 9.0
.target sm_100
.address_size 64

	// .globl	_Z9incrementPiii

.visible .entry _Z9incrementPiii(
	.param .u64 .ptr .align 1 _Z9incrementPiii_param_0,
	.param .u32 _Z9incrementPiii_param_1,
	.param .u32 _Z9incrementPiii_param_2
)
{
	.reg .b32 	%r<5>;
	.reg .b64 	%rd<5>;

	ld.param.u64 	%rd1, [_Z9incrementPiii_param_0];
	ld.param.u32 	%r1, [_Z9incrementPiii_param_2];
	cvta.to.global.u64 	%rd2, %rd1;
	mov.u32 	%r2, %tid.x;
	mul.wide.u32 	%rd3, %r2, 4;
	add.s64 	%rd4, %rd2, %rd3;
	ld.global.u32 	%r3, [%rd4];
	add.s32 	%r4, %r3, %r1;
	st.global.u32 	[%rd4], %r4;
	ret;

}


// ===== COMPILED SASS (sm_100) =====

	.target	sm_100

	.elftype	@"ET_EXEC"


//--------------------- .note.nv.tkinfo           --------------------------
	.section	.note.nv.tkinfo,"",@"SHT_NOTE"
	.sectionflags	@"SHF_NOTE_NV_TKINFO"
	.tkinfo
        /*0018*/ 	.word	0x00000002
        /*0030*/ 	.string	""
        /*0030*/ 	.string	"ptxas"
        /*0030*/ 	.string	"Cuda compilation tools, release 13.0, V13.0.88"
        /*0030*/ 	.string	"Build cuda_13.0.r13.0/compiler.36424714_0"
        /*0030*/ 	.string	"-arch sm_100 -m 64 "



//--------------------- .note.nv.cuinfo           --------------------------
	.section	.note.nv.cuinfo,"",@"SHT_NOTE"
	.sectionflags	@"SHF_NOTE_NV_CUINFO"
        /*0018*/ 	.short	0x0002
        /*001a*/ 	.short	0x0064
        /*001c*/ 	.short	0x0082
	.zero		2


//--------------------- .nv.info                  --------------------------
	.section	.nv.info,"",@"SHT_CUDA_INFO"
	.align	4


	//----- nvinfo : EIATTR_REGCOUNT
	.align		4
        /*0000*/ 	.byte	0x04, 0x2f
        /*0002*/ 	.short	(.L_1 - .L_0)
	.align		4
.L_0:
        /*0004*/ 	.word	index@(_Z9incrementPiii)
        /*0008*/ 	.word	0x00000008


	//----- nvinfo : EIATTR_FRAME_SIZE
	.align		4
.L_1:
        /*000c*/ 	.byte	0x04, 0x11
        /*000e*/ 	.short	(.L_3 - .L_2)
	.align		4
.L_2:
        /*0010*/ 	.word	index@(_Z9incrementPiii)
        /*0014*/ 	.word	0x00000000


	//----- nvinfo : EIATTR_MIN_STACK_SIZE
	.align		4
.L_3:
        /*0018*/ 	.byte	0x04, 0x12
        /*001a*/ 	.short	(.L_5 - .L_4)
	.align		4
.L_4:
        /*001c*/ 	.word	index@(_Z9incrementPiii)
        /*0020*/ 	.word	0x00000000
.L_5:


//--------------------- .nv.compat                --------------------------
	.section	.nv.compat,"",@"SHT_CUDA_COMPAT_INFO"
	.align	4
        /*0000*/ 	.byte	0x02, 0x09, 0x00, 0x00, 0x02, 0x02, 0x01, 0x00, 0x02, 0x05, 0x05, 0x00, 0x03, 0x07, 0x01, 0x01
        /*0010*/ 	.byte	0x02, 0x03, 0x00, 0x00, 0x02, 0x06, 0x01, 0x00, 0x04, 0x0b, 0x08, 0x00, 0x09, 0x00, 0x00, 0x00
        /*0020*/ 	.byte	0x00, 0x00, 0x00, 0x00


//--------------------- .nv.info._Z9incrementPiii --------------------------
	.section	.nv.info._Z9incrementPiii,"",@"SHT_CUDA_INFO"
	.sectionflags	@""
	.align	4


	//----- nvinfo : EIATTR_CUDA_API_VERSION
	.align		4
        /*0000*/ 	.byte	0x04, 0x37
        /*0002*/ 	.short	(.L_7 - .L_6)
.L_6:
        /*0004*/ 	.word	0x00000082


	//----- nvinfo : EIATTR_KPARAM_INFO
	.align		4
.L_7:
        /*0008*/ 	.byte	0x04, 0x17
        /*000a*/ 	.short	(.L_9 - .L_8)
.L_8:
        /*000c*/ 	.word	0x00000000
        /*0010*/ 	.short	0x0002
        /*0012*/ 	.short	0x000c
        /*0014*/ 	.byte	0x00, 0xf0, 0x11, 0x00


	//----- nvinfo : EIATTR_KPARAM_INFO
	.align		4
.L_9:
        /*0018*/ 	.byte	0x04, 0x17
        /*001a*/ 	.short	(.L_11 - .L_10)
.L_10:
        /*001c*/ 	.word	0x00000000
        /*0020*/ 	.short	0x0001
        /*0022*/ 	.short	0x0008
        /*0024*/ 	.byte	0x00, 0xf0, 0x11, 0x00


	//----- nvinfo : EIATTR_KPARAM_INFO
	.align		4
.L_11:
        /*0028*/ 	.byte	0x04, 0x17
        /*002a*/ 	.short	(.L_13 - .L_12)
.L_12:
        /*002c*/ 	.word	0x00000000
        /*0030*/ 	.short	0x0000
        /*0032*/ 	.short	0x0000
        /*0034*/ 	.byte	0x00, 0xf5, 0x21, 0x00


	//----- nvinfo : EIATTR_SPARSE_MMA_MASK
	.align		4
.L_13:
        /*0038*/ 	.byte	0x03, 0x50
        /*003a*/ 	.short	0x0000


	//----- nvinfo : EIATTR_MAXREG_COUNT
	.align		4
        /*003c*/ 	.byte	0x03, 0x1b
        /*003e*/ 	.short	0x00ff


	//----- nvinfo : EIATTR_MERCURY_ISA_VERSION
	.align		4
        /*0040*/ 	.byte	0x03, 0x5f
        /*0042*/ 	.short	0x0101


	//----- nvinfo : EIATTR_VRC_CTA_INIT_COUNT
	.align		4
        /*0044*/ 	.byte	0x02, 0x4a
	.zero		1
	.zero		1


	//----- nvinfo : EIATTR_EXIT_INSTR_OFFSETS
	.align		4
        /*0048*/ 	.byte	0x04, 0x1c
        /*004a*/ 	.short	(.L_15 - .L_14)


	//   ....[0]....
.L_14:
        /*004c*/ 	.word	0x00000090


	//----- nvinfo : EIATTR_CBANK_PARAM_SIZE
	.align		4
.L_15:
        /*0050*/ 	.byte	0x03, 0x19
        /*0052*/ 	.short	0x0010


	//----- nvinfo : EIATTR_PARAM_CBANK
	.align		4
        /*0054*/ 	.byte	0x04, 0x0a
        /*0056*/ 	.short	(.L_17 - .L_16)
	.align		4
.L_16:
        /*0058*/ 	.word	index@(.nv.constant0._Z9incrementPiii)
        /*005c*/ 	.short	0x0380
        /*005e*/ 	.short	0x0010


	//----- nvinfo : EIATTR_SW_WAR
	.align		4
.L_17:
        /*0060*/ 	.byte	0x04, 0x36
        /*0062*/ 	.short	(.L_19 - .L_18)
.L_18:
        /*0064*/ 	.word	0x00000008
.L_19:


//--------------------- .nv.callgraph             --------------------------
	.section	.nv.callgraph,"",@"SHT_CUDA_CALLGRAPH"
	.align	4
	.sectionentsize	8
	.align		4
        /*0000*/ 	.word	0x00000000
	.align		4
        /*0004*/ 	.word	0xffffffff
	.align		4
        /*0008*/ 	.word	0x00000000
	.align		4
        /*000c*/ 	.word	0xfffffffe
	.align		4
        /*0010*/ 	.word	0x00000000
	.align		4
        /*0014*/ 	.word	0xfffffffd
	.align		4
        /*0018*/ 	.word	0x00000000
	.align		4
        /*001c*/ 	.word	0xfffffffc


//--------------------- .text._Z9incrementPiii    --------------------------
	.section	.text._Z9incrementPiii,"ax",@progbits
	.align	128
        .global         _Z9incrementPiii
        .type           _Z9incrementPiii,@function
        .size           _Z9incrementPiii,(.L_x_1 - _Z9incrementPiii)
        .other          _Z9incrementPiii,@"STO_CUDA_ENTRY STV_DEFAULT"
_Z9incrementPiii:
.text._Z9incrementPiii:
[----:B------:R-:W-:Y:S01]  /*0000*/  LDC R1, c[0x0][0x37c] ;  /* 0x0000df00ff017b82 */ /* 0x000fe20000000800 */
[----:B------:R-:W0:Y:S07]  /*0010*/  S2R R5, SR_TID.X ;  /* 0x0000000000057919 */ /* 0x000e2e0000002100 */
[----:B------:R-:W0:Y:S01]  /*0020*/  LDC.64 R2, c[0x0][0x380] ;  /* 0x0000e000ff027b82 */ /* 0x000e220000000a00 */
[----:B------:R-:W1:Y:S01]  /*0030*/  LDCU.64 UR4, c[0x0][0x358] ;  /* 0x00006b00ff0477ac */ /* 0x000e620008000a00 */
[----:B------:R-:W2:Y:S01]  /*0040*/  LDCU UR6, c[0x0][0x38c] ;  /* 0x00007180ff0677ac */ /* 0x000ea20008000800 */
[----:B0-----:R-:W-:-:S05]  /*0050*/  IMAD.WIDE.U32 R2, R5, 0x4, R2 ;  /* 0x0000000405027825 */ /* 0x001fca00078e0002 */
[----:B-1----:R-:W2:Y:S02]  /*0060*/  LDG.E R0, desc[UR4][R2.64] ;  /* 0x0000000402007981 */ /* 0x002ea4000c1e1900 */
[----:B--2---:R-:W-:-:S05]  /*0070*/  IADD3 R5, PT, PT, R0, UR6, RZ ;  /* 0x0000000600057c10 */ /* 0x004fca000fffe0ff */
[----:B------:R-:W-:Y:S01]  /*0080*/  STG.E desc[UR4][R2.64], R5 ;  /* 0x0000000502007986 */ /* 0x000fe2000c101904 */
[----:B------:R-:W-:Y:S05]  /*0090*/  EXIT ;  /* 0x000000000000794d */ /* 0x000fea0003800000 */
.L_x_0:
[----:B------:R-:W-:-:S00]  /*00a0*/  BRA `(.L_x_0) ;  /* 0xfffffffc00fc7947 */ /* 0x000fc0000383ffff */
[----:B------:R-:W-:-:S00]  /*00b0*/  NOP ;  /* 0x0000000000007918 */ /* 0x000fc00000000000 */
        /* <DEDUP_REMOVED lines=12> */
.L_x_1:


//--------------------- .nv.shared.reserved.0     --------------------------
	.section	.nv.shared.reserved.0,"aw",@nobits
	.weak		__nv_reservedSMEM_offset_0_alias
	.size		__nv_reservedSMEM_offset_0_alias, 0, 64
	.other		__nv_reservedSMEM_offset_0_alias,@"STO_CUDA_RESERVED_SHARED STV_DEFAULT"
__nv_reservedSMEM_offset_0_alias:
	.zero		0
	.zero		64


//--------------------- .nv.constant0._Z9incrementPiii --------------------------
	.section	.nv.constant0._Z9incrementPiii,"a",@progbits
	.sectionflags	@""
	.align	4
.nv.constant0._Z9incrementPiii:
	.zero		912


//--------------------- SYMBOLS --------------------------

	.type		.nv.reservedSmem.offset0,@object
	.size		.nv.reservedSmem.offset0,0x4
